//
// Generated by NVIDIA NVVM Compiler
//
// Compiler Build ID: CL-36424714
// Cuda compilation tools, release 13.0, V13.0.88
// Based on NVVM 20.0.0
//

.version 9.0
.target sm_100
.address_size 64

	// .globl	_Z12KernFindXnghPfPiS0_S0_iiifS0_i

.visible .entry _Z12KernFindXnghPfPiS0_S0_iiifS0_i(
	.param .u64 .ptr .align 1 _Z12KernFindXnghPfPiS0_S0_iiifS0_i_param_0,
	.param .u64 .ptr .align 1 _Z12KernFindXnghPfPiS0_S0_iiifS0_i_param_1,
	.param .u64 .ptr .align 1 _Z12KernFindXnghPfPiS0_S0_iiifS0_i_param_2,
	.param .u64 .ptr .align 1 _Z12KernFindXnghPfPiS0_S0_iiifS0_i_param_3,
	.param .u32 _Z12KernFindXnghPfPiS0_S0_iiifS0_i_param_4,
	.param .u32 _Z12KernFindXnghPfPiS0_S0_iiifS0_i_param_5,
	.param .u32 _Z12KernFindXnghPfPiS0_S0_iiifS0_i_param_6,
	.param .f32 _Z12KernFindXnghPfPiS0_S0_iiifS0_i_param_7,
	.param .u64 .ptr .align 1 _Z12KernFindXnghPfPiS0_S0_iiifS0_i_param_8,
	.param .u32 _Z12KernFindXnghPfPiS0_S0_iiifS0_i_param_9
)
{
	.reg .pred 	%p<57>;
	.reg .b32 	%r<150>;
	.reg .b32 	%f<88>;
	.reg .b64 	%rd<85>;

	ld.param.u64 	%rd8, [_Z12KernFindXnghPfPiS0_S0_iiifS0_i_param_0];
	ld.param.u64 	%rd9, [_Z12KernFindXnghPfPiS0_S0_iiifS0_i_param_1];
	ld.param.u64 	%rd10, [_Z12KernFindXnghPfPiS0_S0_iiifS0_i_param_2];
	ld.param.u64 	%rd7, [_Z12KernFindXnghPfPiS0_S0_iiifS0_i_param_3];
	ld.param.u32 	%r63, [_Z12KernFindXnghPfPiS0_S0_iiifS0_i_param_5];
	ld.param.u32 	%r64, [_Z12KernFindXnghPfPiS0_S0_iiifS0_i_param_6];
	ld.param.f32 	%f26, [_Z12KernFindXnghPfPiS0_S0_iiifS0_i_param_7];
	ld.param.u64 	%rd11, [_Z12KernFindXnghPfPiS0_S0_iiifS0_i_param_8];
	ld.param.u32 	%r65, [_Z12KernFindXnghPfPiS0_S0_iiifS0_i_param_9];
	cvta.to.global.u64 	%rd1, %rd10;
	cvta.to.global.u64 	%rd2, %rd8;
	cvta.to.global.u64 	%rd12, %rd9;
	cvta.to.global.u64 	%rd13, %rd11;
	mov.u32 	%r66, %ntid.x;
	mov.u32 	%r67, %ctaid.x;
	mov.u32 	%r68, %tid.x;
	mad.lo.s32 	%r1, %r66, %r67, %r68;
	mul.wide.s32 	%rd14, %r1, 4;
	add.s64 	%rd3, %rd13, %rd14;
	ld.global.u32 	%r69, [%rd3];
	cvt.rn.f32.s32 	%f27, %r69;
	cvt.rn.f32.s32 	%f28, %r63;
	div.rn.f32 	%f29, %f27, %f28;
	cvt.rmi.f32.f32 	%f30, %f29;
	cvt.rzi.s32.f32 	%r70, %f30;
	shl.b32 	%r71, %r70, 1;
	mul.wide.s32 	%rd15, %r71, 4;
	add.s64 	%rd16, %rd12, %rd15;
	ld.global.u32 	%r122, [%rd16];
	ld.global.u32 	%r3, [%rd16+4];
	setp.ge.s32 	%p1, %r1, %r65;
	@%p1 bra 	$L__BB0_46;
	setp.gt.s32 	%p2, %r122, %r3;
	mov.b32 	%r125, 0;
	@%p2 bra 	$L__BB0_45;
	setp.lt.s32 	%p3, %r63, 1;
	mul.lo.s32 	%r4, %r64, %r1;
	@%p3 bra 	$L__BB0_45;
	and.b32  	%r5, %r63, 7;
	add.s32 	%r6, %r5, -1;
	and.b32  	%r7, %r63, 3;
	and.b32  	%r8, %r63, 2147483640;
	and.b32  	%r9, %r63, 1;
	mov.b32 	%r125, 0;
$L__BB0_4:
	mov.u32 	%r11, %r122;
	setp.lt.u32 	%p4, %r63, 8;
	mul.lo.s32 	%r12, %r11, %r63;
	mov.b32 	%r142, 0;
	@%p4 bra 	$L__BB0_23;
	mov.b32 	%r124, 0;
$L__BB0_6:
	.pragma "nounroll";
	add.s32 	%r15, %r124, %r12;
	mul.wide.s32 	%rd17, %r15, 4;
	add.s64 	%rd4, %rd2, %rd17;
	ld.global.f32 	%f31, [%rd4];
	ld.global.u32 	%r78, [%rd3];
	mul.wide.s32 	%rd18, %r78, 4;
	add.s64 	%rd19, %rd2, %rd18;
	ld.global.f32 	%f78, [%rd19];
	sub.f32 	%f32, %f31, %f78;
	abs.f32 	%f33, %f32;
	setp.geu.f32 	%p5, %f33, %f26;
	setp.ge.s32 	%p6, %r125, %r64;
	or.pred  	%p7, %p5, %p6;
	@%p7 bra 	$L__BB0_8;
	add.s32 	%r79, %r125, %r4;
	mul.wide.s32 	%rd20, %r79, 4;
	add.s64 	%rd21, %rd1, %rd20;
	st.global.u32 	[%rd21], %r15;
	add.s32 	%r125, %r125, 1;
	ld.global.u32 	%r80, [%rd3];
	mul.wide.s32 	%rd22, %r80, 4;
	add.s64 	%rd23, %rd2, %rd22;
	ld.global.f32 	%f78, [%rd23];
$L__BB0_8:
	ld.global.f32 	%f34, [%rd4+4];
	sub.f32 	%f35, %f34, %f78;
	abs.f32 	%f36, %f35;
	setp.geu.f32 	%p8, %f36, %f26;
	setp.ge.s32 	%p9, %r125, %r64;
	or.pred  	%p10, %p8, %p9;
	@%p10 bra 	$L__BB0_10;
	add.s32 	%r81, %r15, 1;
	add.s32 	%r82, %r125, %r4;
	mul.wide.s32 	%rd24, %r82, 4;
	add.s64 	%rd25, %rd1, %rd24;
	st.global.u32 	[%rd25], %r81;
	add.s32 	%r125, %r125, 1;
	ld.global.u32 	%r83, [%rd3];
	mul.wide.s32 	%rd26, %r83, 4;
	add.s64 	%rd27, %rd2, %rd26;
	ld.global.f32 	%f78, [%rd27];
$L__BB0_10:
	ld.global.f32 	%f37, [%rd4+8];
	sub.f32 	%f38, %f37, %f78;
	abs.f32 	%f39, %f38;
	setp.geu.f32 	%p11, %f39, %f26;
	setp.ge.s32 	%p12, %r125, %r64;
	or.pred  	%p13, %p11, %p12;
	@%p13 bra 	$L__BB0_12;
	add.s32 	%r84, %r15, 2;
	add.s32 	%r85, %r125, %r4;
	mul.wide.s32 	%rd28, %r85, 4;
	add.s64 	%rd29, %rd1, %rd28;
	st.global.u32 	[%rd29], %r84;
	add.s32 	%r125, %r125, 1;
	ld.global.u32 	%r86, [%rd3];
	mul.wide.s32 	%rd30, %r86, 4;
	add.s64 	%rd31, %rd2, %rd30;
	ld.global.f32 	%f78, [%rd31];
$L__BB0_12:
	ld.global.f32 	%f40, [%rd4+12];
	sub.f32 	%f41, %f40, %f78;
	abs.f32 	%f42, %f41;
	setp.geu.f32 	%p14, %f42, %f26;
	setp.ge.s32 	%p15, %r125, %r64;
	or.pred  	%p16, %p14, %p15;
	@%p16 bra 	$L__BB0_14;
	add.s32 	%r87, %r15, 3;
	add.s32 	%r88, %r125, %r4;
	mul.wide.s32 	%rd32, %r88, 4;
	add.s64 	%rd33, %rd1, %rd32;
	st.global.u32 	[%rd33], %r87;
	add.s32 	%r125, %r125, 1;
	ld.global.u32 	%r89, [%rd3];
	mul.wide.s32 	%rd34, %r89, 4;
	add.s64 	%rd35, %rd2, %rd34;
	ld.global.f32 	%f78, [%rd35];
$L__BB0_14:
	ld.global.f32 	%f43, [%rd4+16];
	sub.f32 	%f44, %f43, %f78;
	abs.f32 	%f45, %f44;
	setp.geu.f32 	%p17, %f45, %f26;
	setp.ge.s32 	%p18, %r125, %r64;
	or.pred  	%p19, %p17, %p18;
	@%p19 bra 	$L__BB0_16;
	add.s32 	%r90, %r15, 4;
	add.s32 	%r91, %r125, %r4;
	mul.wide.s32 	%rd36, %r91, 4;
	add.s64 	%rd37, %rd1, %rd36;
	st.global.u32 	[%rd37], %r90;
	add.s32 	%r125, %r125, 1;
	ld.global.u32 	%r92, [%rd3];
	mul.wide.s32 	%rd38, %r92, 4;
	add.s64 	%rd39, %rd2, %rd38;
	ld.global.f32 	%f78, [%rd39];
$L__BB0_16:
	ld.global.f32 	%f46, [%rd4+20];
	sub.f32 	%f47, %f46, %f78;
	abs.f32 	%f48, %f47;
	setp.geu.f32 	%p20, %f48, %f26;
	setp.ge.s32 	%p21, %r125, %r64;
	or.pred  	%p22, %p20, %p21;
	@%p22 bra 	$L__BB0_18;
	add.s32 	%r93, %r15, 5;
	add.s32 	%r94, %r125, %r4;
	mul.wide.s32 	%rd40, %r94, 4;
	add.s64 	%rd41, %rd1, %rd40;
	st.global.u32 	[%rd41], %r93;
	add.s32 	%r125, %r125, 1;
	ld.global.u32 	%r95, [%rd3];
	mul.wide.s32 	%rd42, %r95, 4;
	add.s64 	%rd43, %rd2, %rd42;
	ld.global.f32 	%f78, [%rd43];
$L__BB0_18:
	ld.global.f32 	%f49, [%rd4+24];
	sub.f32 	%f50, %f49, %f78;
	abs.f32 	%f51, %f50;
	setp.geu.f32 	%p23, %f51, %f26;
	setp.ge.s32 	%p24, %r125, %r64;
	or.pred  	%p25, %p23, %p24;
	@%p25 bra 	$L__BB0_20;
	add.s32 	%r96, %r15, 6;
	add.s32 	%r97, %r125, %r4;
	mul.wide.s32 	%rd44, %r97, 4;
	add.s64 	%rd45, %rd1, %rd44;
	st.global.u32 	[%rd45], %r96;
	add.s32 	%r125, %r125, 1;
	ld.global.u32 	%r98, [%rd3];
	mul.wide.s32 	%rd46, %r98, 4;
	add.s64 	%rd47, %rd2, %rd46;
	ld.global.f32 	%f78, [%rd47];
$L__BB0_20:
	ld.global.f32 	%f52, [%rd4+28];
	sub.f32 	%f53, %f52, %f78;
	abs.f32 	%f54, %f53;
	setp.geu.f32 	%p26, %f54, %f26;
	setp.ge.s32 	%p27, %r125, %r64;
	or.pred  	%p28, %p26, %p27;
	@%p28 bra 	$L__BB0_22;
	add.s32 	%r99, %r15, 7;
	add.s32 	%r100, %r125, %r4;
	mul.wide.s32 	%rd48, %r100, 4;
	add.s64 	%rd49, %rd1, %rd48;
	st.global.u32 	[%rd49], %r99;
	add.s32 	%r125, %r125, 1;
$L__BB0_22:
	add.s32 	%r124, %r124, 8;
	setp.eq.s32 	%p29, %r124, %r8;
	mov.u32 	%r142, %r8;
	@%p29 bra 	$L__BB0_23;
	bra.uni 	$L__BB0_6;
$L__BB0_23:
	setp.eq.s32 	%p30, %r5, 0;
	@%p30 bra 	$L__BB0_44;
	setp.lt.u32 	%p31, %r6, 3;
	@%p31 bra 	$L__BB0_34;
	add.s32 	%r36, %r142, %r12;
	mul.wide.s32 	%rd50, %r36, 4;
	add.s64 	%rd5, %rd2, %rd50;
	ld.global.f32 	%f55, [%rd5];
	ld.global.u32 	%r102, [%rd3];
	mul.wide.s32 	%rd51, %r102, 4;
	add.s64 	%rd52, %rd2, %rd51;
	ld.global.f32 	%f85, [%rd52];
	sub.f32 	%f56, %f55, %f85;
	abs.f32 	%f57, %f56;
	setp.geu.f32 	%p32, %f57, %f26;
	setp.ge.s32 	%p33, %r125, %r64;
	or.pred  	%p34, %p32, %p33;
	@%p34 bra 	$L__BB0_27;
	add.s32 	%r103, %r125, %r4;
	mul.wide.s32 	%rd53, %r103, 4;
	add.s64 	%rd54, %rd1, %rd53;
	st.global.u32 	[%rd54], %r36;
	add.s32 	%r125, %r125, 1;
	ld.global.u32 	%r104, [%rd3];
	mul.wide.s32 	%rd55, %r104, 4;
	add.s64 	%rd56, %rd2, %rd55;
	ld.global.f32 	%f85, [%rd56];
$L__BB0_27:
	ld.global.f32 	%f58, [%rd5+4];
	sub.f32 	%f59, %f58, %f85;
	abs.f32 	%f60, %f59;
	setp.geu.f32 	%p35, %f60, %f26;
	setp.ge.s32 	%p36, %r125, %r64;
	or.pred  	%p37, %p35, %p36;
	@%p37 bra 	$L__BB0_29;
	add.s32 	%r105, %r36, 1;
	add.s32 	%r106, %r125, %r4;
	mul.wide.s32 	%rd57, %r106, 4;
	add.s64 	%rd58, %rd1, %rd57;
	st.global.u32 	[%rd58], %r105;
	add.s32 	%r125, %r125, 1;
	ld.global.u32 	%r107, [%rd3];
	mul.wide.s32 	%rd59, %r107, 4;
	add.s64 	%rd60, %rd2, %rd59;
	ld.global.f32 	%f85, [%rd60];
$L__BB0_29:
	ld.global.f32 	%f61, [%rd5+8];
	sub.f32 	%f62, %f61, %f85;
	abs.f32 	%f63, %f62;
	setp.geu.f32 	%p38, %f63, %f26;
	setp.ge.s32 	%p39, %r125, %r64;
	or.pred  	%p40, %p38, %p39;
	@%p40 bra 	$L__BB0_31;
	add.s32 	%r108, %r36, 2;
	add.s32 	%r109, %r125, %r4;
	mul.wide.s32 	%rd61, %r109, 4;
	add.s64 	%rd62, %rd1, %rd61;
	st.global.u32 	[%rd62], %r108;
	add.s32 	%r125, %r125, 1;
	ld.global.u32 	%r110, [%rd3];
	mul.wide.s32 	%rd63, %r110, 4;
	add.s64 	%rd64, %rd2, %rd63;
	ld.global.f32 	%f85, [%rd64];
$L__BB0_31:
	ld.global.f32 	%f64, [%rd5+12];
	sub.f32 	%f65, %f64, %f85;
	abs.f32 	%f66, %f65;
	setp.geu.f32 	%p41, %f66, %f26;
	setp.ge.s32 	%p42, %r125, %r64;
	or.pred  	%p43, %p41, %p42;
	@%p43 bra 	$L__BB0_33;
	add.s32 	%r111, %r36, 3;
	add.s32 	%r112, %r125, %r4;
	mul.wide.s32 	%rd65, %r112, 4;
	add.s64 	%rd66, %rd1, %rd65;
	st.global.u32 	[%rd66], %r111;
	add.s32 	%r125, %r125, 1;
$L__BB0_33:
	add.s32 	%r142, %r142, 4;
$L__BB0_34:
	setp.eq.s32 	%p44, %r7, 0;
	@%p44 bra 	$L__BB0_44;
	setp.eq.s32 	%p45, %r7, 1;
	@%p45 bra 	$L__BB0_41;
	add.s32 	%r49, %r142, %r12;
	mul.wide.s32 	%rd67, %r49, 4;
	add.s64 	%rd6, %rd2, %rd67;
	ld.global.f32 	%f67, [%rd6];
	ld.global.u32 	%r114, [%rd3];
	mul.wide.s32 	%rd68, %r114, 4;
	add.s64 	%rd69, %rd2, %rd68;
	ld.global.f32 	%f87, [%rd69];
	sub.f32 	%f68, %f67, %f87;
	abs.f32 	%f69, %f68;
	setp.geu.f32 	%p46, %f69, %f26;
	setp.ge.s32 	%p47, %r125, %r64;
	or.pred  	%p48, %p46, %p47;
	@%p48 bra 	$L__BB0_38;
	add.s32 	%r115, %r125, %r4;
	mul.wide.s32 	%rd70, %r115, 4;
	add.s64 	%rd71, %rd1, %rd70;
	st.global.u32 	[%rd71], %r49;
	add.s32 	%r125, %r125, 1;
	ld.global.u32 	%r116, [%rd3];
	mul.wide.s32 	%rd72, %r116, 4;
	add.s64 	%rd73, %rd2, %rd72;
	ld.global.f32 	%f87, [%rd73];
$L__BB0_38:
	ld.global.f32 	%f70, [%rd6+4];
	sub.f32 	%f71, %f70, %f87;
	abs.f32 	%f72, %f71;
	setp.geu.f32 	%p49, %f72, %f26;
	setp.ge.s32 	%p50, %r125, %r64;
	or.pred  	%p51, %p49, %p50;
	@%p51 bra 	$L__BB0_40;
	add.s32 	%r117, %r49, 1;
	add.s32 	%r118, %r125, %r4;
	mul.wide.s32 	%rd74, %r118, 4;
	add.s64 	%rd75, %rd1, %rd74;
	st.global.u32 	[%rd75], %r117;
	add.s32 	%r125, %r125, 1;
$L__BB0_40:
	add.s32 	%r142, %r142, 2;
$L__BB0_41:
	setp.eq.s32 	%p52, %r9, 0;
	@%p52 bra 	$L__BB0_44;
	add.s32 	%r58, %r142, %r12;
	mul.wide.s32 	%rd76, %r58, 4;
	add.s64 	%rd77, %rd2, %rd76;
	ld.global.f32 	%f73, [%rd77];
	ld.global.u32 	%r119, [%rd3];
	mul.wide.s32 	%rd78, %r119, 4;
	add.s64 	%rd79, %rd2, %rd78;
	ld.global.f32 	%f74, [%rd79];
	sub.f32 	%f75, %f73, %f74;
	abs.f32 	%f76, %f75;
	setp.geu.f32 	%p53, %f76, %f26;
	setp.ge.s32 	%p54, %r125, %r64;
	or.pred  	%p55, %p53, %p54;
	@%p55 bra 	$L__BB0_44;
	add.s32 	%r120, %r125, %r4;
	mul.wide.s32 	%rd80, %r120, 4;
	add.s64 	%rd81, %rd1, %rd80;
	st.global.u32 	[%rd81], %r58;
	add.s32 	%r125, %r125, 1;
$L__BB0_44:
	add.s32 	%r122, %r11, 1;
	setp.ne.s32 	%p56, %r11, %r3;
	@%p56 bra 	$L__BB0_4;
$L__BB0_45:
	cvta.to.global.u64 	%rd82, %rd7;
	mul.wide.s32 	%rd83, %r1, 4;
	add.s64 	%rd84, %rd82, %rd83;
	st.global.u32 	[%rd84], %r125;
$L__BB0_46:
	ret;

}


// ===== COMPILED SASS (sm_100) =====

	.target	sm_100

	.elftype	@"ET_EXEC"


//--------------------- .note.nv.tkinfo           --------------------------
	.section	.note.nv.tkinfo,"",@"SHT_NOTE"
	.sectionflags	@"SHF_NOTE_NV_TKINFO"
	.tkinfo
        /*0018*/ 	.word	0x00000002
        /*0030*/ 	.string	""
        /*0030*/ 	.string	"ptxas"
        /*0030*/ 	.string	"Cuda compilation tools, release 13.0, V13.0.88"
        /*0030*/ 	.string	"Build cuda_13.0.r13.0/compiler.36424714_0"
        /*0030*/ 	.string	"-arch sm_100 -m 64 "



//--------------------- .note.nv.cuinfo           --------------------------
	.section	.note.nv.cuinfo,"",@"SHT_NOTE"
	.sectionflags	@"SHF_NOTE_NV_CUINFO"
        /*0018*/ 	.short	0x0002
        /*001a*/ 	.short	0x0064
        /*001c*/ 	.short	0x0082
	.zero		2


//--------------------- .nv.info                  --------------------------
	.section	.nv.info,"",@"SHT_CUDA_INFO"
	.align	4


	//----- nvinfo : EIATTR_REGCOUNT
	.align		4
        /*0000*/ 	.byte	0x04, 0x2f
        /*0002*/ 	.short	(.L_1 - .L_0)
	.align		4
.L_0:
        /*0004*/ 	.word	index@(_Z12KernFindXnghPfPiS0_S0_iiifS0_i)
        /*0008*/ 	.word	0x0000001e


	//----- nvinfo : EIATTR_FRAME_SIZE
	.align		4
.L_1:
        /*000c*/ 	.byte	0x04, 0x11
        /*000e*/ 	.short	(.L_3 - .L_2)
	.align		4
.L_2:
        /*0010*/ 	.word	index@($__internal_0_$__cuda_sm3x_div_rn_noftz_f32_slowpath)
        /*0014*/ 	.word	0x00000000


	//----- nvinfo : EIATTR_FRAME_SIZE
	.align		4
.L_3:
        /*0018*/ 	.byte	0x04, 0x11
        /*001a*/ 	.short	(.L_5 - .L_4)
	.align		4
.L_4:
        /*001c*/ 	.word	index@(_Z12KernFindXnghPfPiS0_S0_iiifS0_i)
        /*0020*/ 	.word	0x00000000


	//----- nvinfo : EIATTR_MIN_STACK_SIZE
	.align		4
.L_5:
        /*0024*/ 	.byte	0x04, 0x12
        /*0026*/ 	.short	(.L_7 - .L_6)
	.align		4
.L_6:
        /*0028*/ 	.word	index@(_Z12KernFindXnghPfPiS0_S0_iiifS0_i)
        /*002c*/ 	.word	0x00000000
.L_7:


//--------------------- .nv.compat                --------------------------
	.section	.nv.compat,"",@"SHT_CUDA_COMPAT_INFO"
	.align	4
        /*0000*/ 	.byte	0x02, 0x09, 0x00, 0x00, 0x02, 0x02, 0x01, 0x00, 0x02, 0x05, 0x05, 0x00, 0x03, 0x07, 0x01, 0x01
        /*0010*/ 	.byte	0x02, 0x03, 0x00, 0x00, 0x02, 0x06, 0x01, 0x00, 0x04, 0x0b, 0x08, 0x00, 0x01, 0x00, 0x00, 0x00
        /*0020*/ 	.byte	0x00, 0x00, 0x00, 0x00


//--------------------- .nv.info._Z12KernFindXnghPfPiS0_S0_iiifS0_i --------------------------
	.section	.nv.info._Z12KernFindXnghPfPiS0_S0_iiifS0_i,"",@"SHT_CUDA_INFO"
	.sectionflags	@""
	.align	4


	//----- nvinfo : EIATTR_CUDA_API_VERSION
	.align		4
        /*0000*/ 	.byte	0x04, 0x37
        /*0002*/ 	.short	(.L_9 - .L_8)
.L_8:
        /*0004*/ 	.word	0x00000082


	//----- nvinfo : EIATTR_KPARAM_INFO
	.align		4
.L_9:
        /*0008*/ 	.byte	0x04, 0x17
        /*000a*/ 	.short	(.L_11 - .L_10)
.L_10:
        /*000c*/ 	.word	0x00000000
        /*0010*/ 	.short	0x0009
        /*0012*/ 	.short	0x0038
        /*0014*/ 	.byte	0x00, 0xf0, 0x11, 0x00


	//----- nvinfo : EIATTR_KPARAM_INFO
	.align		4
.L_11:
        /*0018*/ 	.byte	0x04, 0x17
        /*001a*/ 	.short	(.L_13 - .L_12)
.L_12:
        /*001c*/ 	.word	0x00000000
        /*0020*/ 	.short	0x0008
        /*0022*/ 	.short	0x0030
        /*0024*/ 	.byte	0x00, 0xf5, 0x21, 0x00


	//----- nvinfo : EIATTR_KPARAM_INFO
	.align		4
.L_13:
        /*0028*/ 	.byte	0x04, 0x17
        /*002a*/ 	.short	(.L_15 - .L_14)
.L_14:
        /*002c*/ 	.word	0x00000000
        /*0030*/ 	.short	0x0007
        /*0032*/ 	.short	0x002c
        /*0034*/ 	.byte	0x00, 0xf0, 0x11, 0x00


	//----- nvinfo : EIATTR_KPARAM_INFO
	.align		4
.L_15:
        /*0038*/ 	.byte	0x04, 0x17
        /*003a*/ 	.short	(.L_17 - .L_16)
.L_16:
        /*003c*/ 	.word	0x00000000
        /*0040*/ 	.short	0x0006
        /*0042*/ 	.short	0x0028
        /*0044*/ 	.byte	0x00, 0xf0, 0x11, 0x00


	//----- nvinfo : EIATTR_KPARAM_INFO
	.align		4
.L_17:
        /*0048*/ 	.byte	0x04, 0x17
        /*004a*/ 	.short	(.L_19 - .L_18)
.L_18:
        /*004c*/ 	.word	0x00000000
        /*0050*/ 	.short	0x0005
        /*0052*/ 	.short	0x0024
        /*0054*/ 	.byte	0x00, 0xf0, 0x11, 0x00


	//----- nvinfo : EIATTR_KPARAM_INFO
	.align		4
.L_19:
        /*0058*/ 	.byte	0x04, 0x17
        /*005a*/ 	.short	(.L_21 - .L_20)
.L_20:
        /*005c*/ 	.word	0x00000000
        /*0060*/ 	.short	0x0004
        /*0062*/ 	.short	0x0020
        /*0064*/ 	.byte	0x00, 0xf0, 0x11, 0x00


	//----- nvinfo : EIATTR_KPARAM_INFO
	.align		4
.L_21:
        /*0068*/ 	.byte	0x04, 0x17
        /*006a*/ 	.short	(.L_23 - .L_22)
.L_22:
        /*006c*/ 	.word	0x00000000
        /*0070*/ 	.short	0x0003
        /*0072*/ 	.short	0x0018
        /*0074*/ 	.byte	0x00, 0xf5, 0x21, 0x00


	//----- nvinfo : EIATTR_KPARAM_INFO
	.align		4
.L_23:
        /*0078*/ 	.byte	0x04, 0x17
        /*007a*/ 	.short	(.L_25 - .L_24)
.L_24:
        /*007c*/ 	.word	0x00000000
        /*0080*/ 	.short	0x0002
        /*0082*/ 	.short	0x0010
        /*0084*/ 	.byte	0x00, 0xf5, 0x21, 0x00


	//----- nvinfo : EIATTR_KPARAM_INFO
	.align		4
.L_25:
        /*0088*/ 	.byte	0x04, 0x17
        /*008a*/ 	.short	(.L_27 - .L_26)
.L_26:
        /*008c*/ 	.word	0x00000000
        /*0090*/ 	.short	0x0001
        /*0092*/ 	.short	0x0008
        /*0094*/ 	.byte	0x00, 0xf5, 0x21, 0x00


	//----- nvinfo : EIATTR_KPARAM_INFO
	.align		4
.L_27:
        /*0098*/ 	.byte	0x04, 0x17
        /*009a*/ 	.short	(.L_29 - .L_28)
.L_28:
        /*009c*/ 	.word	0x00000000
        /*00a0*/ 	.short	0x0000
        /*00a2*/ 	.short	0x0000
        /*00a4*/ 	.byte	0x00, 0xf5, 0x21, 0x00


	//----- nvinfo : EIATTR_SPARSE_MMA_MASK
	.align		4
.L_29:
        /*00a8*/ 	.byte	0x03, 0x50
        /*00aa*/ 	.short	0x0000


	//----- nvinfo : EIATTR_MAXREG_COUNT
	.align		4
        /*00ac*/ 	.byte	0x03, 0x1b
        /*00ae*/ 	.short	0x00ff


	//----- nvinfo : EIATTR_MERCURY_ISA_VERSION
	.align		4
        /*00b0*/ 	.byte	0x03, 0x5f
        /*00b2*/ 	.short	0x0101


	//----- nvinfo : EIATTR_VRC_CTA_INIT_COUNT
	.align		4
        /*00b4*/ 	.byte	0x02, 0x4a
	.zero		1
	.zero		1


	//----- nvinfo : EIATTR_EXIT_INSTR_OFFSETS
	.align		4
        /*00b8*/ 	.byte	0x04, 0x1c
        /*00ba*/ 	.short	(.L_31 - .L_30)


	//   ....[0]....
.L_30:
        /*00bc*/ 	.word	0x000001f0


	//   ....[1]....
        /*00c0*/ 	.word	0x00001870


	//----- nvinfo : EIATTR_CRS_STACK_SIZE
	.align		4
.L_31:
        /*00c4*/ 	.byte	0x04, 0x1e
        /*00c6*/ 	.short	(.L_33 - .L_32)
.L_32:
        /*00c8*/ 	.word	0x00000000


	//----- nvinfo : EIATTR_CBANK_PARAM_SIZE
	.align		4
.L_33:
        /*00cc*/ 	.byte	0x03, 0x19
        /*00ce*/ 	.short	0x003c


	//----- nvinfo : EIATTR_PARAM_CBANK
	.align		4
        /*00d0*/ 	.byte	0x04, 0x0a
        /*00d2*/ 	.short	(.L_35 - .L_34)
	.align		4
.L_34:
        /*00d4*/ 	.word	index@(.nv.constant0._Z12KernFindXnghPfPiS0_S0_iiifS0_i)
        /*00d8*/ 	.short	0x0380
        /*00da*/ 	.short	0x003c


	//----- nvinfo : EIATTR_SW_WAR
	.align		4
.L_35:
        /*00dc*/ 	.byte	0x04, 0x36
        /*00de*/ 	.short	(.L_37 - .L_36)
.L_36:
        /*00e0*/ 	.word	0x00000008
.L_37:


//--------------------- .nv.callgraph             --------------------------
	.section	.nv.callgraph,"",@"SHT_CUDA_CALLGRAPH"
	.align	4
	.sectionentsize	8
	.align		4
        /*0000*/ 	.word	0x00000000
	.align		4
        /*0004*/ 	.word	0xffffffff
	.align		4
        /*0008*/ 	.word	0x00000000
	.align		4
        /*000c*/ 	.word	0xfffffffe
	.align		4
        /*0010*/ 	.word	0x00000000
	.align		4
        /*0014*/ 	.word	0xfffffffd
	.align		4
        /*0018*/ 	.word	0x00000000
	.align		4
        /*001c*/ 	.word	0xfffffffc


//--------------------- .text._Z12KernFindXnghPfPiS0_S0_iiifS0_i --------------------------
	.section	.text._Z12KernFindXnghPfPiS0_S0_iiifS0_i,"ax",@progbits
	.align	128
        .global         _Z12KernFindXnghPfPiS0_S0_iiifS0_i
        .type           _Z12KernFindXnghPfPiS0_S0_iiifS0_i,@function
        .size           _Z12KernFindXnghPfPiS0_S0_iiifS0_i,(.L_x_22 - _Z12KernFindXnghPfPiS0_S0_iiifS0_i)
        .other          _Z12KernFindXnghPfPiS0_S0_iiifS0_i,@"STO_CUDA_ENTRY STV_DEFAULT"
_Z12KernFindXnghPfPiS0_S0_iiifS0_i:
.text._Z12KernFindXnghPfPiS0_S0_iiifS0_i:
[----:B------:R-:W-:Y:S01]  /*0000*/  LDC R1, c[0x0][0x37c] ;  /* 0x0000df00ff017b82 */ /* 0x000fe20000000800 */
[----:B------:R-:W0:Y:S07]  /*0010*/  S2R R0, SR_CTAID.X ;  /* 0x0000000000007919 */ /* 0x000e2e0000002500 */
[----:B------:R-:W1:Y:S01]  /*0020*/  LDC.64 R12, c[0x0][0x3b0] ;  /* 0x0000ec00ff0c7b82 */ /* 0x000e620000000a00 */
[----:B------:R-:W0:Y:S01]  /*0030*/  LDCU UR6, c[0x0][0x360] ;  /* 0x00006c00ff0677ac */ /* 0x000e220008000800 */
[----:B------:R-:W0:Y:S01]  /*0040*/  S2R R3, SR_TID.X ;  /* 0x0000000000037919 */ /* 0x000e220000002100 */
[----:B------:R-:W2:Y:S01]  /*0050*/  LDCU.64 UR4, c[0x0][0x358] ;  /* 0x00006b00ff0477ac */ /* 0x000ea20008000a00 */
[----:B0-----:R-:W-:Y:S01]  /*0060*/  IMAD R0, R0, UR6, R3 ;  /* 0x0000000600007c24 */ /* 0x001fe2000f8e0203 */
[----:B------:R-:W0:Y:S03]  /*0070*/  LDCU UR6, c[0x0][0x3a4] ;  /* 0x00007480ff0677ac */ /* 0x000e260008000800 */
[----:B-1----:R-:W-:-:S05]  /*0080*/  IMAD.WIDE R12, R0, 0x4, R12 ;  /* 0x00000004000c7825 */ /* 0x002fca00078e020c */
[----:B--2---:R-:W2:Y:S01]  /*0090*/  LDG.E R2, desc[UR4][R12.64] ;  /* 0x000000040c027981 */ /* 0x004ea2000c1e1900 */
[----:B------:R-:W-:Y:S01]  /*00a0*/  BSSY.RECONVERGENT B0, `(.L_x_0) ;  /* 0x000000e000007945 */ /* 0x000fe20003800200 */
[----:B0-----:R-:W-:-:S04]  /*00b0*/  I2FP.F32.S32 R3, UR6 ;  /* 0x0000000600037c45 */ /* 0x001fc80008201400 */
[----:B------:R-:W0:Y:S02]  /*00c0*/  MUFU.RCP R4, R3 ;  /* 0x0000000300047308 */ /* 0x000e240000001000 */
[----:B0-----:R-:W-:-:S04]  /*00d0*/  FFMA R5, -R3, R4, 1 ;  /* 0x3f80000003057423 */ /* 0x001fc80000000104 */
[----:B------:R-:W-:Y:S01]  /*00e0*/  FFMA R5, R4, R5, R4 ;  /* 0x0000000504057223 */ /* 0x000fe20000000004 */
[----:B--2---:R-:W-:-:S04]  /*00f0*/  I2FP.F32.S32 R2, R2 ;  /* 0x0000000200027245 */ /* 0x004fc80000201400 */
[----:B------:R-:W0:Y:S01]  /*0100*/  FCHK P0, R2, R3 ;  /* 0x0000000302007302 */ /* 0x000e220000000000 */
[----:B------:R-:W-:-:S04]  /*0110*/  FFMA R4, R2, R5, RZ ;  /* 0x0000000502047223 */ /* 0x000fc800000000ff */
[----:B------:R-:W-:-:S04]  /*0120*/  FFMA R6, -R3, R4, R2 ;  /* 0x0000000403067223 */ /* 0x000fc80000000102 */
[----:B------:R-:W-:Y:S01]  /*0130*/  FFMA R4, R5, R6, R4 ;  /* 0x0000000605047223 */ /* 0x000fe20000000004 */
[----:B0-----:R-:W-:Y:S06]  /*0140*/  @!P0 BRA `(.L_x_1) ;  /* 0x00000000000c8947 */ /* 0x001fec0003800000 */
[----:B------:R-:W-:-:S07]  /*0150*/  MOV R4, 0x170 ;  /* 0x0000017000047802 */ /* 0x000fce0000000f00 */
[----:B------:R-:W-:Y:S05]  /*0160*/  CALL.REL.NOINC `($__internal_0_$__cuda_sm3x_div_rn_noftz_f32_slowpath) ;  /* 0x0000001400c47944 */ /* 0x000fea0003c00000 */
[----:B------:R-:W-:-:S07]  /*0170*/  MOV R4, R2 ;  /* 0x0000000200047202 */ /* 0x000fce0000000f00 */
.L_x_1:
[----:B------:R-:W-:Y:S05]  /*0180*/  BSYNC.RECONVERGENT B0 ;  /* 0x0000000000007941 */ /* 0x000fea0003800200 */
.L_x_0:
[----:B------:R-:W0:Y:S01]  /*0190*/  LDCU UR6, c[0x0][0x3b8] ;  /* 0x00007700ff0677ac */ /* 0x000e220008000800 */
[----:B------:R-:W1:Y:S01]  /*01a0*/  LDC.64 R6, c[0x0][0x388] ;  /* 0x0000e200ff067b82 */ /* 0x000e620000000a00 */
[----:B------:R-:W2:Y:S02]  /*01b0*/  F2I.FLOOR.NTZ R4, R4 ;  /* 0x0000000400047305 */ /* 0x000ea40000207100 */
[----:B--2---:R-:W-:Y:S01]  /*01c0*/  IMAD.SHL.U32 R3, R4, 0x2, RZ ;  /* 0x0000000204037824 */ /* 0x004fe200078e00ff */
[----:B0-----:R-:W-:-:S03]  /*01d0*/  ISETP.GE.AND P0, PT, R0, UR6, PT ;  /* 0x0000000600007c0c */ /* 0x001fc6000bf06270 */
[----:B-1----:R-:W-:-:S10]  /*01e0*/  IMAD.WIDE R6, R3, 0x4, R6 ;  /* 0x0000000403067825 */ /* 0x002fd400078e0206 */
[----:B------:R-:W-:Y:S05]  /*01f0*/  @P0 EXIT ;  /* 0x000000000000094d */ /* 0x000fea0003800000 */
[----:B------:R-:W2:Y:S01]  /*0200*/  LDG.E R2, desc[UR4][R6.64] ;  /* 0x0000000406027981 */ /* 0x000ea2000c1e1900 */
[----:B------:R-:W0:Y:S01]  /*0210*/  LDC R8, c[0x0][0x3a4] ;  /* 0x0000e900ff087b82 */ /* 0x000e220000000800 */
[----:B------:R-:W1:Y:S02]  /*0220*/  LDCU.64 UR8, c[0x0][0x3a8] ;  /* 0x00007500ff0877ac */ /* 0x000e640008000a00 */
[----:B------:R-:W2:Y:S01]  /*0230*/  LDG.E R3, desc[UR4][R6.64+0x4] ;  /* 0x0000040406037981 */ /* 0x000ea2000c1e1900 */
[----:B------:R-:W-:Y:S01]  /*0240*/  BSSY.RECONVERGENT B0, `(.L_x_2) ;  /* 0x000015f000007945 */ /* 0x000fe20003800200 */
[----:B------:R-:W-:Y:S01]  /*0250*/  HFMA2 R5, -RZ, RZ, 0, 0 ;  /* 0x00000000ff057431 */ /* 0x000fe200000001ff */
[----:B0-----:R-:W-:-:S04]  /*0260*/  ISETP.GE.AND P0, PT, R8, 0x1, PT ;  /* 0x000000010800780c */ /* 0x001fc80003f06270 */
[----:B--2---:R-:W-:-:S13]  /*0270*/  ISETP.GT.OR P0, PT, R2, R3, !P0 ;  /* 0x000000030200720c */ /* 0x004fda0004704670 */
[----:B-1----:R-:W-:Y:S05]  /*0280*/  @P0 BRA `(.L_x_3) ;  /* 0x0000001400680947 */ /* 0x002fea0003800000 */
[C---:B------:R-:W-:Y:S02]  /*0290*/  LOP3.LUT R4, R8.reuse, 0x7, RZ, 0xc0, !PT ;  /* 0x0000000708047812 */ /* 0x040fe400078ec0ff */
[C---:B------:R-:W-:Y:S02]  /*02a0*/  LOP3.LUT R6, R8.reuse, 0x3, RZ, 0xc0, !PT ;  /* 0x0000000308067812 */ /* 0x040fe400078ec0ff */
[----:B------:R-:W-:Y:S01]  /*02b0*/  LOP3.LUT R7, R8, 0x7ffffff8, RZ, 0xc0, !PT ;  /* 0x7ffffff808077812 */ /* 0x000fe200078ec0ff */
[----:B------:R-:W-:-:S05]  /*02c0*/  VIADD R5, R4, 0xffffffff ;  /* 0xffffffff04057836 */ /* 0x000fca0000000000 */
[----:B------:R-:W-:Y:S02]  /*02d0*/  ISETP.GE.U32.AND P1, PT, R5, 0x3, PT ;  /* 0x000000030500780c */ /* 0x000fe40003f26070 */
[----:B------:R-:W-:-:S11]  /*02e0*/  MOV R5, RZ ;  /* 0x000000ff00057202 */ /* 0x000fd60000000f00 */
.L_x_9:
[----:B0-----:R-:W0:Y:S01]  /*02f0*/  LDCU UR6, c[0x0][0x3a4] ;  /* 0x00007480ff0677ac */ /* 0x001e220008000800 */
[C---:B------:R-:W-:Y:S01]  /*0300*/  ISETP.NE.AND P2, PT, R2.reuse, R3, PT ;  /* 0x000000030200720c */ /* 0x040fe20003f45270 */
[----:B------:R-:W-:Y:S01]  /*0310*/  IMAD.MOV.U32 R9, RZ, RZ, RZ ;  /* 0x000000ffff097224 */ /* 0x000fe200078e00ff */
[----:B0-----:R-:W-:Y:S02]  /*0320*/  UISETP.GE.U32.AND UP0, UPT, UR6, 0x8, UPT ;  /* 0x000000080600788c */ /* 0x001fe4000bf06070 */
[C---:B------:R-:W-:Y:S01]  /*0330*/  IMAD R8, R2.reuse, UR6, RZ ;  /* 0x0000000602087c24 */ /* 0x040fe2000f8e02ff */
[----:B------:R-:W-:-:S06]  /*0340*/  IADD3 R2, PT, PT, R2, 0x1, RZ ;  /* 0x0000000102027810 */ /* 0x000fcc0007ffe0ff */
[----:B-1234-:R-:W-:Y:S05]  /*0350*/  BRA.U !UP0, `(.L_x_4) ;  /* 0x0000000d08707547 */ /* 0x01efea000b800000 */
[----:B------:R-:W2:Y:S01]  /*0360*/  LDG.E R17, desc[UR4][R12.64] ;  /* 0x000000040c117981 */ /* 0x000ea2000c1e1900 */
[----:B------:R-:W0:Y:S01]  /*0370*/  LDC.64 R14, c[0x0][0x380] ;  /* 0x0000e000ff0e7b82 */ /* 0x000e220000000a00 */
[----:B------:R-:W1:Y:S01]  /*0380*/  LDCU.64 UR6, c[0x0][0x3a8] ;  /* 0x00007500ff0677ac */ /* 0x000e620008000a00 */
[----:B0-----:R-:W-:-:S05]  /*0390*/  IMAD.WIDE R10, R8, 0x4, R14 ;  /* 0x00000004080a7825 */ /* 0x001fca00078e020e */
[----:B------:R-:W3:Y:S01]  /*03a0*/  LDG.E R18, desc[UR4][R10.64] ;  /* 0x000000040a127981 */ /* 0x000ee2000c1e1900 */
[----:B--2---:R-:W-:-:S05]  /*03b0*/  IMAD.WIDE R16, R17, 0x4, R14 ;  /* 0x0000000411107825 */ /* 0x004fca00078e020e */
[----:B------:R-:W3:Y:S01]  /*03c0*/  LDG.E R9, desc[UR4][R16.64] ;  /* 0x0000000410097981 */ /* 0x000ee2000c1e1900 */
[----:B-1----:R-:W-:Y:S01]  /*03d0*/  ISETP.GE.AND P0, PT, R5, UR6, PT ;  /* 0x0000000605007c0c */ /* 0x002fe2000bf06270 */
[----:B---3--:R-:W-:-:S05]  /*03e0*/  FADD R18, R18, -R9 ;  /* 0x8000000912127221 */ /* 0x008fca0000000000 */
[----:B------:R-:W-:-:S13]  /*03f0*/  FSETP.GEU.OR P0, PT, |R18|, UR7, P0 ;  /* 0x0000000712007c0b */ /* 0x000fda000870e600 */
[----:B------:R-:W0:Y:S01]  /*0400*/  @!P0 LDC.64 R18, c[0x0][0x390] ;  /* 0x0000e400ff128b82 */ /* 0x000e220000000a00 */
[----:B------:R-:W-:-:S04]  /*0410*/  @!P0 IMAD R21, R0, UR6, R5 ;  /* 0x0000000600158c24 */ /* 0x000fc8000f8e0205 */
[----:B0-----:R-:W-:-:S05]  /*0420*/  @!P0 IMAD.WIDE R18, R21, 0x4, R18 ;  /* 0x0000000415128825 */ /* 0x001fca00078e0212 */
[----:B------:R0:W-:Y:S04]  /*0430*/  @!P0 STG.E desc[UR4][R18.64], R8 ;  /* 0x0000000812008986 */ /* 0x0001e8000c101904 */
[----:B------:R-:W2:Y:S04]  /*0440*/  @!P0 LDG.E R21, desc[UR4][R12.64] ;  /* 0x000000040c158981 */ /* 0x000ea8000c1e1900 */
[----:B------:R-:W3:Y:S01]  /*0450*/  LDG.E R16, desc[UR4][R10.64+0x4] ;  /* 0x000004040a107981 */ /* 0x000ee2000c1e1900 */
[----:B--2---:R-:W-:-:S05]  /*0460*/  @!P0 IMAD.WIDE R20, R21, 0x4, R14 ;  /* 0x0000000415148825 */ /* 0x004fca00078e020e */
[----:B------:R-:W3:Y:S01]  /*0470*/  @!P0 LDG.E R9, desc[UR4][R20.64] ;  /* 0x0000000414098981 */ /* 0x000ee2000c1e1900 */
[----:B------:R-:W-:-:S05]  /*0480*/  @!P0 VIADD R5, R5, 0x1 ;  /* 0x0000000105058836 */ /* 0x000fca0000000000 */
[----:B------:R-:W-:Y:S01]  /*0490*/  ISETP.GE.AND P0, PT, R5, UR6, PT ;  /* 0x0000000605007c0c */ /* 0x000fe2000bf06270 */
[----:B---3--:R-:W-:-:S05]  /*04a0*/  FADD R16, -R9, R16 ;  /* 0x0000001009107221 */ /* 0x008fca0000000100 */
[----:B------:R-:W-:-:S13]  /*04b0*/  FSETP.GEU.OR P0, PT, |R16|, UR7, P0 ;  /* 0x0000000710007c0b */ /* 0x000fda000870e600 */
[----:B------:R-:W1:Y:S01]  /*04c0*/  @!P0 LDC.64 R16, c[0x0][0x390] ;  /* 0x0000e400ff108b82 */ /* 0x000e620000000a00 */
[----:B------:R-:W-:Y:S01]  /*04d0*/  @!P0 IMAD R23, R0, UR6, R5 ;  /* 0x0000000600178c24 */ /* 0x000fe2000f8e0205 */
[----:B------:R-:W-:-:S03]  /*04e0*/  @!P0 IADD3 R25, PT, PT, R8, 0x1, RZ ;  /* 0x0000000108198810 */ /* 0x000fc60007ffe0ff */
[----:B-1----:R-:W-:-:S05]  /*04f0*/  @!P0 IMAD.WIDE R22, R23, 0x4, R16 ;  /* 0x0000000417168825 */ /* 0x002fca00078e0210 */
[----:B------:R1:W-:Y:S04]  /*0500*/  @!P0 STG.E desc[UR4][R22.64], R25 ;  /* 0x0000001916008986 */ /* 0x0003e8000c101904 */
[----:B0-----:R-:W2:Y:S04]  /*0510*/  @!P0 LDG.E R19, desc[UR4][R12.64] ;  /* 0x000000040c138981 */ /* 0x001ea8000c1e1900 */
[----:B------:R-:W3:Y:S01]  /*0520*/  LDG.E R16, desc[UR4][R10.64+0x8] ;  /* 0x000008040a107981 */ /* 0x000ee2000c1e1900 */
[----:B--2---:R-:W-:-:S05]  /*0530*/  @!P0 IMAD.WIDE R18, R19, 0x4, R14 ;  /* 0x0000000413128825 */ /* 0x004fca00078e020e */
[----:B------:R-:W3:Y:S01]  /*0540*/  @!P0 LDG.E R9, desc[UR4][R18.64] ;  /* 0x0000000412098981 */ /* 0x000ee2000c1e1900 */
[----:B------:R-:W-:-:S05]  /*0550*/  @!P0 VIADD R5, R5, 0x1 ;  /* 0x0000000105058836 */ /* 0x000fca0000000000 */
[----:B------:R-:W-:Y:S01]  /*0560*/  ISETP.GE.AND P0, PT, R5, UR6, PT ;  /* 0x0000000605007c0c */ /* 0x000fe2000bf06270 */
[----:B---3--:R-:W-:-:S05]  /*0570*/  FADD R16, -R9, R16 ;  /* 0x0000001009107221 */ /* 0x008fca0000000100 */
[----:B------:R-:W-:-:S13]  /*0580*/  FSETP.GEU.OR P0, PT, |R16|, UR7, P0 ;  /* 0x0000000710007c0b */ /* 0x000fda000870e600 */
[----:B------:R-:W0:Y:S01]  /*0590*/  @!P0 LDC.64 R16, c[0x0][0x390] ;  /* 0x0000e400ff108b82 */ /* 0x000e220000000a00 */
[----:B------:R-:W-:Y:S01]  /*05a0*/  @!P0 IMAD R21, R0, UR6, R5 ;  /* 0x0000000600158c24 */ /* 0x000fe2000f8e0205 */
[----:B-1----:R-:W-:-:S03]  /*05b0*/  @!P0 IADD3 R23, PT, PT, R8, 0x2, RZ ;  /* 0x0000000208178810 */ /* 0x002fc60007ffe0ff */
        /* <DEDUP_REMOVED lines=12> */
[----:B0-----:R-:W-:-:S03]  /*0680*/  @!P0 IADD3 R23, PT, PT, R8, 0x3, RZ ;  /* 0x0000000308178810 */ /* 0x001fc60007ffe0ff */
[----:B-1----:R-:W-:-:S05]  /*0690*/  @!P0 IMAD.WIDE R20, R25, 0x4, R16 ;  /* 0x0000000419148825 */ /* 0x002fca00078e0210 */
        /* <DEDUP_REMOVED lines=45> */
[----:B------:R-:W-:Y:S02]  /*0970*/  ISETP.GE.AND P0, PT, R5, UR6, PT ;  /* 0x0000000605007c0c */ /* 0x000fe4000bf06270 */
[----:B------:R-:W-:Y:S01]  /*0980*/  ISETP.NE.AND P3, PT, R7, 0x8, PT ;  /* 0x000000080700780c */ /* 0x000fe20003f65270 */
[----:B---3--:R-:W-:-:S05]  /*0990*/  FADD R9, R10, -R9 ;  /* 0x800000090a097221 */ /* 0x008fca0000000000 */
[----:B------:R-:W-:-:S13]  /*09a0*/  FSETP.GEU.OR P0, PT, |R9|, UR7, P0 ;  /* 0x0000000709007c0b */ /* 0x000fda000870e600 */
[----:B------:R-:W1:Y:S01]  /*09b0*/  @!P0 LDC.64 R18, c[0x0][0x390] ;  /* 0x0000e400ff128b82 */ /* 0x000e620000000a00 */
[----:B------:R-:W-:Y:S01]  /*09c0*/  @!P0 IMAD R9, R0, UR6, R5 ;  /* 0x0000000600098c24 */ /* 0x000fe2000f8e0205 */
[----:B0-----:R-:W-:-:S03]  /*09d0*/  @!P0 IADD3 R17, PT, PT, R8, 0x7, RZ ;  /* 0x0000000708118810 */ /* 0x001fc60007ffe0ff */
[----:B-1----:R-:W-:-:S05]  /*09e0*/  @!P0 IMAD.WIDE R18, R9, 0x4, R18 ;  /* 0x0000000409128825 */ /* 0x002fca00078e0212 */
[----:B------:R0:W-:Y:S01]  /*09f0*/  @!P0 STG.E desc[UR4][R18.64], R17 ;  /* 0x0000001112008986 */ /* 0x0001e2000c101904 */
[----:B------:R-:W-:Y:S01]  /*0a00*/  IMAD.MOV.U32 R9, RZ, RZ, R7 ;  /* 0x000000ffff097224 */ /* 0x000fe200078e0007 */
[----:B------:R-:W-:Y:S01]  /*0a10*/  @!P0 IADD3 R5, PT, PT, R5, 0x1, RZ ;  /* 0x0000000105058810 */ /* 0x000fe20007ffe0ff */
[----:B------:R-:W-:Y:S06]  /*0a20*/  @!P3 BRA `(.L_x_4) ;  /* 0x0000000400bcb947 */ /* 0x000fec0003800000 */
[----:B------:R-:W1:Y:S01]  /*0a30*/  LDC.64 R14, c[0x0][0x380] ;  /* 0x0000e000ff0e7b82 */ /* 0x000e620000000a00 */
[----:B------:R-:W-:-:S07]  /*0a40*/  IMAD.MOV.U32 R9, RZ, RZ, 0x8 ;  /* 0x00000008ff097424 */ /* 0x000fce00078e00ff */
.L_x_5:
[----:B--2---:R-:W2:Y:S01]  /*0a50*/  LDG.E R21, desc[UR4][R12.64] ;  /* 0x000000040c157981 */ /* 0x004ea2000c1e1900 */
[----:B------:R-:W-:-:S05]  /*0a60*/  IADD3 R10, PT, PT, R8, R9, RZ ;  /* 0x00000009080a7210 */ /* 0x000fca0007ffe0ff */
[----:B01----:R-:W-:-:S05]  /*0a70*/  IMAD.WIDE R16, R10, 0x4, R14 ;  /* 0x000000040a107825 */ /* 0x003fca00078e020e */
[----:B------:R-:W3:Y:S01]  /*0a80*/  LDG.E R18, desc[UR4][R16.64] ;  /* 0x0000000410127981 */ /* 0x000ee2000c1e1900 */
[----:B--2---:R-:W-:-:S05]  /*0a90*/  IMAD.WIDE R20, R21, 0x4, R14 ;  /* 0x0000000415147825 */ /* 0x004fca00078e020e */
[----:B------:R-:W3:Y:S01]  /*0aa0*/  LDG.E R11, desc[UR4][R20.64] ;  /* 0x00000004140b7981 */ /* 0x000ee2000c1e1900 */
[----:B------:R-:W-:Y:S01]  /*0ab0*/  ISETP.GE.AND P0, PT, R5, UR8, PT ;  /* 0x0000000805007c0c */ /* 0x000fe2000bf06270 */
        /* <DEDUP_REMOVED lines=12> */
[----:B---3--:R-:W-:-:S05]  /*0b80*/  FADD R20, R20, -R11 ;  /* 0x8000000b14147221 */ /* 0x008fca0000000000 */
        /* <DEDUP_REMOVED lines=12> */
[----:B---3--:R-:W-:-:S05]  /*0c50*/  FADD R18, R18, -R11 ;  /* 0x8000000b12127221 */ /* 0x008fca0000000000 */
        /* <DEDUP_REMOVED lines=58> */
[----:B------:R-:W3:Y:S04]  /*1000*/  @!P0 LDG.E R21, desc[UR4][R12.64] ;  /* 0x000000040c158981 */ /* 0x000ee8000c1e1900 */
[----:B------:R-:W4:Y:S01]  /*1010*/  LDG.E R16, desc[UR4][R16.64+0x1c] ;  /* 0x00001c0410107981 */ /* 0x000f22000c1e1900 */
[----:B---3--:R-:W-:-:S05]  /*1020*/  @!P0 IMAD.WIDE R20, R21, 0x4, R14 ;  /* 0x0000000415148825 */ /* 0x008fca00078e020e */
[----:B------:R-:W4:Y:S01]  /*1030*/  @!P0 LDG.E R11, desc[UR4][R20.64] ;  /* 0x00000004140b8981 */ /* 0x000f22000c1e1900 */
[----:B------:R-:W-:-:S05]  /*1040*/  @!P0 VIADD R5, R5, 0x1 ;  /* 0x0000000105058836 */ /* 0x000fca0000000000 */
[----:B------:R-:W-:Y:S01]  /*1050*/  ISETP.GE.AND P0, PT, R5, UR8, PT ;  /* 0x0000000805007c0c */ /* 0x000fe2000bf06270 */
[----:B------:R-:W-:-:S05]  /*1060*/  VIADD R9, R9, 0x8 ;  /* 0x0000000809097836 */ /* 0x000fca0000000000 */
[----:B------:R-:W-:Y:S01]  /*1070*/  ISETP.NE.AND P3, PT, R9, R7, PT ;  /* 0x000000070900720c */ /* 0x000fe20003f65270 */
[----:B----4-:R-:W-:-:S05]  /*1080*/  FADD R11, R16, -R11 ;  /* 0x8000000b100b7221 */ /* 0x010fca0000000000 */
[----:B------:R-:W-:-:S13]  /*1090*/  FSETP.GEU.OR P0, PT, |R11|, UR9, P0 ;  /* 0x000000090b007c0b */ /* 0x000fda000870e600 */
[----:B------:R-:W0:Y:S01]  /*10a0*/  @!P0 LDC.64 R22, c[0x0][0x390] ;  /* 0x0000e400ff168b82 */ /* 0x000e220000000a00 */
[----:B------:R-:W-:Y:S01]  /*10b0*/  @!P0 IMAD R27, R0, UR8, R5 ;  /* 0x00000008001b8c24 */ /* 0x000fe2000f8e0205 */
[----:B------:R-:W-:-:S03]  /*10c0*/  @!P0 IADD3 R11, PT, PT, R10, 0x7, RZ ;  /* 0x000000070a0b8810 */ /* 0x000fc60007ffe0ff */
[----:B0-----:R-:W-:-:S05]  /*10d0*/  @!P0 IMAD.WIDE R22, R27, 0x4, R22 ;  /* 0x000000041b168825 */ /* 0x001fca00078e0216 */
[----:B------:R2:W-:Y:S01]  /*10e0*/  @!P0 STG.E desc[UR4][R22.64], R11 ;  /* 0x0000000b16008986 */ /* 0x0005e2000c101904 */
[----:B------:R-:W-:Y:S01]  /*10f0*/  @!P0 IADD3 R5, PT, PT, R5, 0x1, RZ ;  /* 0x0000000105058810 */ /* 0x000fe20007ffe0ff */
[----:B------:R-:W-:Y:S06]  /*1100*/  @P3 BRA `(.L_x_5) ;  /* 0xfffffff800503947 */ /* 0x000fec000383ffff */
[----:B------:R-:W-:-:S07]  /*1110*/  IMAD.MOV.U32 R9, RZ, RZ, R7 ;  /* 0x000000ffff097224 */ /* 0x000fce00078e0007 */
.L_x_4:
[----:B------:R-:W-:-:S13]  /*1120*/  ISETP.NE.AND P0, PT, R4, RZ, PT ;  /* 0x000000ff0400720c */ /* 0x000fda0003f05270 */
[----:B------:R-:W-:Y:S05]  /*1130*/  @!P0 BRA `(.L_x_6) ;  /* 0x0000000400b88947 */ /* 0x000fea0003800000 */
[----:B------:R-:W-:Y:S01]  /*1140*/  ISETP.NE.AND P3, PT, R6, RZ, PT ;  /* 0x000000ff0600720c */ /* 0x000fe20003f65270 */
[----:B------:R-:W-:-:S12]  /*1150*/  @!P1 BRA `(.L_x_7) ;  /* 0x0000000000e09947 */ /* 0x000fd80003800000 */
[----:B------:R-:W3:Y:S01]  /*1160*/  LDG.E R21, desc[UR4][R12.64] ;  /* 0x000000040c157981 */ /* 0x000ee2000c1e1900 */
[----:B0-----:R-:W0:Y:S01]  /*1170*/  LDC.64 R16, c[0x0][0x380] ;  /* 0x0000e000ff107b82 */ /* 0x001e220000000a00 */
[----:B------:R-:W-:Y:S01]  /*1180*/  IADD3 R10, PT, PT, R8, R9, RZ ;  /* 0x00000009080a7210 */ /* 0x000fe20007ffe0ff */
[----:B------:R-:W1:Y:S04]  /*1190*/  LDCU.64 UR6, c[0x0][0x3a8] ;  /* 0x00007500ff0677ac */ /* 0x000e680008000a00 */
[----:B0-----:R-:W-:-:S05]  /*11a0*/  IMAD.WIDE R14, R10, 0x4, R16 ;  /* 0x000000040a0e7825 */ /* 0x001fca00078e0210 */
[----:B--2---:R-:W2:Y:S01]  /*11b0*/  LDG.E R18, desc[UR4][R14.64] ;  /* 0x000000040e127981 */ /* 0x004ea2000c1e1900 */
[----:B---3--:R-:W-:-:S05]  /*11c0*/  IMAD.WIDE R20, R21, 0x4, R16 ;  /* 0x0000000415147825 */ /* 0x008fca00078e0210 */
[----:B------:R-:W2:Y:S01]  /*11d0*/  LDG.E R11, desc[UR4][R20.64] ;  /* 0x00000004140b7981 */ /* 0x000ea2000c1e1900 */
[----:B-1----:R-:W-:Y:S01]  /*11e0*/  ISETP.GE.AND P0, PT, R5, UR6, PT ;  /* 0x0000000605007c0c */ /* 0x002fe2000bf06270 */
[----:B--2---:R-:W-:-:S05]  /*11f0*/  FADD R18, R18, -R11 ;  /* 0x8000000b12127221 */ /* 0x004fca0000000000 */
        /* <DEDUP_REMOVED lines=22> */
[----:B------:R-:W-:-:S04]  /*1360*/  @!P0 IADD3 R5, PT, PT, R5, 0x1, RZ ;  /* 0x0000000105058810 */ /* 0x000fc80007ffe0ff */
[----:B------:R-:W-:Y:S01]  /*1370*/  ISETP.GE.AND P0, PT, R5, UR6, PT ;  /* 0x0000000605007c0c */ /* 0x000fe2000bf06270 */
[----:B---3--:R-:W-:-:S05]  /*1380*/  FADD R18, -R11, R18 ;  /* 0x000000120b127221 */ /* 0x008fca0000000100 */
[----:B------:R-:W-:-:S13]  /*1390*/  FSETP.GEU.OR P0, PT, |R18|, UR7, P0 ;  /* 0x0000000712007c0b */ /* 0x000fda000870e600 */
[----:B------:R-:W0:Y:S01]  /*13a0*/  @!P0 LDC.64 R18, c[0x0][0x390] ;  /* 0x0000e400ff128b82 */ /* 0x000e220000000a00 */
[----:B------:R-:W-:Y:S02]  /*13b0*/  @!P0 IMAD R27, R0, UR6, R5 ;  /* 0x00000006001b8c24 */ /* 0x000fe4000f8e0205 */
[----:B-1----:R-:W-:Y:S02]  /*13c0*/  @!P0 VIADD R25, R10, 0x2 ;  /* 0x000000020a198836 */ /* 0x002fe40000000000 */
[----:B0-----:R-:W-:-:S05]  /*13d0*/  @!P0 IMAD.WIDE R18, R27, 0x4, R18 ;  /* 0x000000041b128825 */ /* 0x001fca00078e0212 */
[----:B------:R1:W-:Y:S04]  /*13e0*/  @!P0 STG.E desc[UR4][R18.64], R25 ;  /* 0x0000001912008986 */ /* 0x0003e8000c101904 */
[----:B------:R-:W2:Y:S04]  /*13f0*/  @!P0 LDG.E R21, desc[UR4][R12.64] ;  /* 0x000000040c158981 */ /* 0x000ea8000c1e1900 */
[----:B------:R-:W3:Y:S01]  /*1400*/  LDG.E R14, desc[UR4][R14.64+0xc] ;  /* 0x00000c040e0e7981 */ /* 0x000ee2000c1e1900 */
[----:B--2---:R-:W-:-:S05]  /*1410*/  @!P0 IMAD.WIDE R16, R21, 0x4, R16 ;  /* 0x0000000415108825 */ /* 0x004fca00078e0210 */
[----:B------:R-:W3:Y:S01]  /*1420*/  @!P0 LDG.E R11, desc[UR4][R16.64] ;  /* 0x00000004100b8981 */ /* 0x000ee2000c1e1900 */
[----:B------:R-:W-:-:S04]  /*1430*/  @!P0 IADD3 R5, PT, PT, R5, 0x1, RZ ;  /* 0x0000000105058810 */ /* 0x000fc80007ffe0ff */
[----:B------:R-:W-:Y:S01]  /*1440*/  ISETP.GE.AND P0, PT, R5, UR6, PT ;  /* 0x0000000605007c0c */ /* 0x000fe2000bf06270 */
[----:B------:R-:W-:Y:S02]  /*1450*/  VIADD R9, R9, 0x4 ;  /* 0x0000000409097836 */ /* 0x000fe40000000000 */
[----:B---3--:R-:W-:-:S05]  /*1460*/  FADD R11, R14, -R11 ;  /* 0x8000000b0e0b7221 */ /* 0x008fca0000000000 */
[----:B------:R-:W-:-:S13]  /*1470*/  FSETP.GEU.OR P0, PT, |R11|, UR7, P0 ;  /* 0x000000070b007c0b */ /* 0x000fda000870e600 */
[----:B------:R-:W0:Y:S01]  /*1480*/  @!P0 LDC.64 R20, c[0x0][0x390] ;  /* 0x0000e400ff148b82 */ /* 0x000e220000000a00 */
[----:B------:R-:W-:Y:S01]  /*1490*/  @!P0 IMAD R23, R0, UR6, R5 ;  /* 0x0000000600178c24 */ /* 0x000fe2000f8e0205 */
[----:B------:R-:W-:-:S03]  /*14a0*/  @!P0 IADD3 R11, PT, PT, R10, 0x3, RZ ;  /* 0x000000030a0b8810 */ /* 0x000fc60007ffe0ff */
[----:B0-----:R-:W-:-:S05]  /*14b0*/  @!P0 IMAD.WIDE R20, R23, 0x4, R20 ;  /* 0x0000000417148825 */ /* 0x001fca00078e0214 */
[----:B------:R1:W-:Y:S01]  /*14c0*/  @!P0 STG.E desc[UR4][R20.64], R11 ;  /* 0x0000000b14008986 */ /* 0x0003e2000c101904 */
[----:B------:R-:W-:-:S07]  /*14d0*/  @!P0 IADD3 R5, PT, PT, R5, 0x1, RZ ;  /* 0x0000000105058810 */ /* 0x000fce0007ffe0ff */
.L_x_7:
[----:B------:R-:W-:Y:S05]  /*14e0*/  @!P3 BRA `(.L_x_6) ;  /* 0x0000000000ccb947 */ /* 0x000fea0003800000 */
[----:B------:R-:W3:Y:S01]  /*14f0*/  LDCU UR6, c[0x0][0x3a4] ;  /* 0x00007480ff0677ac */ /* 0x000ee20008000800 */
[----:B------:R-:W-:Y:S01]  /*1500*/  ISETP.NE.AND P0, PT, R6, 0x1, PT ;  /* 0x000000010600780c */ /* 0x000fe20003f05270 */
[----:B---3--:R-:W-:-:S12]  /*1510*/  ULOP3.LUT UP0, URZ, UR6, 0x1, URZ, 0xc0, !UPT ;  /* 0x0000000106ff7892 */ /* 0x008fd8000f80c0ff */
[----:B------:R-:W-:Y:S05]  /*1520*/  @!P0 BRA `(.L_x_8) ;  /* 0x0000000000788947 */ /* 0x000fea0003800000 */
[----:B-1----:R-:W3:Y:S01]  /*1530*/  LDG.E R21, desc[UR4][R12.64] ;  /* 0x000000040c157981 */ /* 0x002ee2000c1e1900 */
[----:B------:R-:W2:Y:S01]  /*1540*/  LDC.64 R14, c[0x0][0x380] ;  /* 0x0000e000ff0e7b82 */ /* 0x000ea20000000a00 */
[----:B0-----:R-:W-:Y:S01]  /*1550*/  IADD3 R17, PT, PT, R8, R9, RZ ;  /* 0x0000000908117210 */ /* 0x001fe20007ffe0ff */
[----:B------:R-:W0:Y:S04]  /*1560*/  LDCU.64 UR6, c[0x0][0x3a8] ;  /* 0x00007500ff0677ac */ /* 0x000e280008000a00 */
[----:B--2---:R-:W-:-:S05]  /*1570*/  IMAD.WIDE R10, R17, 0x4, R14 ;  /* 0x00000004110a7825 */ /* 0x004fca00078e020e */
[----:B------:R-:W2:Y:S01]  /*1580*/  LDG.E R16, desc[UR4][R10.64] ;  /* 0x000000040a107981 */ /* 0x000ea2000c1e1900 */
[----:B---3--:R-:W-:-:S06]  /*1590*/  IMAD.WIDE R20, R21, 0x4, R14 ;  /* 0x0000000415147825 */ /* 0x008fcc00078e020e */
[----:B------:R-:W2:Y:S01]  /*15a0*/  LDG.E R21, desc[UR4][R20.64] ;  /* 0x0000000414157981 */ /* 0x000ea2000c1e1900 */
[----:B0-----:R-:W-:Y:S01]  /*15b0*/  ISETP.GE.AND P0, PT, R5, UR6, PT ;  /* 0x0000000605007c0c */ /* 0x001fe2000bf06270 */
        /* <DEDUP_REMOVED lines=11> */
[----:B------:R-:W-:Y:S02]  /*1670*/  ISETP.GE.AND P0, PT, R5, UR6, PT ;  /* 0x0000000605007c0c */ /* 0x000fe4000bf06270 */
[----:B------:R-:W-:Y:S01]  /*1680*/  IADD3 R9, PT, PT, R9, 0x2, RZ ;  /* 0x0000000209097810 */ /* 0x000fe20007ffe0ff */
[----:B---3--:R-:W-:-:S05]  /*1690*/  FADD R21, R10, -R21 ;  /* 0x800000150a157221 */ /* 0x008fca0000000000 */
[----:B------:R-:W-:-:S13]  /*16a0*/  FSETP.GEU.OR P0, PT, |R21|, UR7, P0 ;  /* 0x0000000715007c0b */ /* 0x000fda000870e600 */
[----:B------:R-:W1:Y:S01]  /*16b0*/  @!P0 LDC.64 R20, c[0x0][0x390] ;  /* 0x0000e400ff148b82 */ /* 0x000e620000000a00 */
[----:B------:R-:W-:Y:S01]  /*16c0*/  @!P0 IMAD R23, R0, UR6, R5 ;  /* 0x0000000600178c24 */ /* 0x000fe2000f8e0205 */
[----:B0-----:R-:W-:-:S03]  /*16d0*/  @!P0 IADD3 R17, PT, PT, R17, 0x1, RZ ;  /* 0x0000000111118810 */ /* 0x001fc60007ffe0ff */
[----:B-1----:R-:W-:-:S05]  /*16e0*/  @!P0 IMAD.WIDE R20, R23, 0x4, R20 ;  /* 0x0000000417148825 */ /* 0x002fca00078e0214 */
[----:B------:R3:W-:Y:S01]  /*16f0*/  @!P0 STG.E desc[UR4][R20.64], R17 ;  /* 0x0000001114008986 */ /* 0x0007e2000c101904 */
[----:B------:R-:W-:-:S07]  /*1700*/  @!P0 VIADD R5, R5, 0x1 ;  /* 0x0000000105058836 */ /* 0x000fce0000000000 */
.L_x_8:
[----:B------:R-:W-:Y:S05]  /*1710*/  BRA.U !UP0, `(.L_x_6) ;  /* 0x0000000108407547 */ /* 0x000fea000b800000 */
[----:B------:R-:W4:Y:S01]  /*1720*/  LDG.E R15, desc[UR4][R12.64] ;  /* 0x000000040c0f7981 */ /* 0x000f22000c1e1900 */
[----:B-12---:R-:W1:Y:S01]  /*1730*/  LDC.64 R10, c[0x0][0x380] ;  /* 0x0000e000ff0a7b82 */ /* 0x006e620000000a00 */
[----:B0--3--:R-:W-:Y:S01]  /*1740*/  IADD3 R17, PT, PT, R8, R9, RZ ;  /* 0x0000000908117210 */ /* 0x009fe20007ffe0ff */
[----:B------:R-:W0:Y:S04]  /*1750*/  LDCU.64 UR6, c[0x0][0x3a8] ;  /* 0x00007500ff0677ac */ /* 0x000e280008000a00 */
[----:B-1----:R-:W-:-:S06]  /*1760*/  IMAD.WIDE R8, R17, 0x4, R10 ;  /* 0x0000000411087825 */ /* 0x002fcc00078e020a */
[----:B------:R-:W2:Y:S01]  /*1770*/  LDG.E R8, desc[UR4][R8.64] ;  /* 0x0000000408087981 */ /* 0x000ea2000c1e1900 */
[----:B----4-:R-:W-:-:S06]  /*1780*/  IMAD.WIDE R10, R15, 0x4, R10 ;  /* 0x000000040f0a7825 */ /* 0x010fcc00078e020a */
[----:B------:R-:W2:Y:S01]  /*1790*/  LDG.E R11, desc[UR4][R10.64] ;  /* 0x000000040a0b7981 */ /* 0x000ea2000c1e1900 */
[----:B0-----:R-:W-:Y:S01]  /*17a0*/  ISETP.GE.AND P0, PT, R5, UR6, PT ;  /* 0x0000000605007c0c */ /* 0x001fe2000bf06270 */
[----:B--2---:R-:W-:-:S05]  /*17b0*/  FADD R14, R8, -R11 ;  /* 0x8000000b080e7221 */ /* 0x004fca0000000000 */
[----:B------:R-:W-:-:S13]  /*17c0*/  FSETP.GEU.OR P0, PT, |R14|, UR7, P0 ;  /* 0x000000070e007c0b */ /* 0x000fda000870e600 */
[----:B------:R-:W0:Y:S01]  /*17d0*/  @!P0 LDC.64 R14, c[0x0][0x390] ;  /* 0x0000e400ff0e8b82 */ /* 0x000e220000000a00 */
[----:B------:R-:W-:-:S04]  /*17e0*/  @!P0 IMAD R19, R0, UR6, R5 ;  /* 0x0000000600138c24 */ /* 0x000fc8000f8e0205 */
[----:B0-----:R-:W-:-:S05]  /*17f0*/  @!P0 IMAD.WIDE R14, R19, 0x4, R14 ;  /* 0x00000004130e8825 */ /* 0x001fca00078e020e */
[----:B------:R4:W-:Y:S01]  /*1800*/  @!P0 STG.E desc[UR4][R14.64], R17 ;  /* 0x000000110e008986 */ /* 0x0009e2000c101904 */
[----:B------:R-:W-:-:S07]  /*1810*/  @!P0 IADD3 R5, PT, PT, R5, 0x1, RZ ;  /* 0x0000000105058810 */ /* 0x000fce0007ffe0ff */
.L_x_6:
[----:B------:R-:W-:Y:S05]  /*1820*/  @P2 BRA `(.L_x_9) ;  /* 0xffffffe800b02947 */ /* 0x000fea000383ffff */
.L_x_3:
[----:B------:R-:W-:Y:S05]  /*1830*/  BSYNC.RECONVERGENT B0 ;  /* 0x0000000000007941 */ /* 0x000fea0003800200 */
.L_x_2:
[----:B------:R-:W5:Y:S02]  /*1840*/  LDC.64 R2, c[0x0][0x398] ;  /* 0x0000e600ff027b82 */ /* 0x000f640000000a00 */
[----:B-----5:R-:W-:-:S05]  /*1850*/  IMAD.WIDE R2, R0, 0x4, R2 ;  /* 0x0000000400027825 */ /* 0x020fca00078e0202 */
[----:B------:R-:W-:Y:S01]  /*1860*/  STG.E desc[UR4][R2.64], R5 ;  /* 0x0000000502007986 */ /* 0x000fe2000c101904 */
[----:B------:R-:W-:Y:S05]  /*1870*/  EXIT ;  /* 0x000000000000794d */ /* 0x000fea0003800000 */
        .weak           $__internal_0_$__cuda_sm3x_div_rn_noftz_f32_slowpath
        .type           $__internal_0_$__cuda_sm3x_div_rn_noftz_f32_slowpath,@function
        .size           $__internal_0_$__cuda_sm3x_div_rn_noftz_f32_slowpath,(.L_x_22 - $__internal_0_$__cuda_sm3x_div_rn_noftz_f32_slowpath)
$__internal_0_$__cuda_sm3x_div_rn_noftz_f32_slowpath:
[--C-:B------:R-:W-:Y:S01]  /*1880*/  SHF.R.U32.HI R6, RZ, 0x17, R3.reuse ;  /* 0x00000017ff067819 */ /* 0x100fe20000011603 */
[----:B------:R-:W-:Y:S01]  /*1890*/  BSSY.RECONVERGENT B1, `(.L_x_10) ;  /* 0x0000064000017945 */ /* 0x000fe20003800200 */
[----:B------:R-:W-:Y:S01]  /*18a0*/  SHF.R.U32.HI R5, RZ, 0x17, R2 ;  /* 0x00000017ff057819 */ /* 0x000fe20000011602 */
[----:B------:R-:W-:Y:S01]  /*18b0*/  IMAD.MOV.U32 R9, RZ, RZ, R3 ;  /* 0x000000ffff097224 */ /* 0x000fe200078e0003 */
[----:B------:R-:W-:Y:S02]  /*18c0*/  LOP3.LUT R7, R6, 0xff, RZ, 0xc0, !PT ;  /* 0x000000ff06077812 */ /* 0x000fe400078ec0ff */
[----:B------:R-:W-:Y:S02]  /*18d0*/  LOP3.LUT R6, R5, 0xff, RZ, 0xc0, !PT ;  /* 0x000000ff05067812 */ /* 0x000fe400078ec0ff */
[----:B------:R-:W-:Y:S01]  /*18e0*/  MOV R8, R2 ;  /* 0x0000000200087202 */ /* 0x000fe20000000f00 */
[----:B------:R-:W-:Y:S01]  /*18f0*/  VIADD R11, R7, 0xffffffff ;  /* 0xffffffff070b7836 */ /* 0x000fe20000000000 */
[----:B------:R-:W-:-:S04]  /*1900*/  IADD3 R10, PT, PT, R6, -0x1, RZ ;  /* 0xffffffff060a7810 */ /* 0x000fc80007ffe0ff */
[----:B------:R-:W-:-:S04]  /*1910*/  ISETP.GT.U32.AND P0, PT, R11, 0xfd, PT ;  /* 0x000000fd0b00780c */ /* 0x000fc80003f04070 */
[----:B------:R-:W-:-:S13]  /*1920*/  ISETP.GT.U32.OR P0, PT, R10, 0xfd, P0 ;  /* 0x000000fd0a00780c */ /* 0x000fda0000704470 */
[----:B------:R-:W-:Y:S01]  /*1930*/  @!P0 MOV R5, RZ ;  /* 0x000000ff00058202 */ /* 0x000fe20000000f00 */
[----:B------:R-:W-:Y:S06]  /*1940*/  @!P0 BRA `(.L_x_11) ;  /* 0x00000000005c8947 */ /* 0x000fec0003800000 */
[----:B------:R-:W-:Y:S02]  /*1950*/  FSETP.GTU.FTZ.AND P0, PT, |R2|, +INF , PT ;  /* 0x7f8000000200780b */ /* 0x000fe40003f1c200 */
[----:B------:R-:W-:-:S04]  /*1960*/  FSETP.GTU.FTZ.AND P1, PT, |R3|, +INF , PT ;  /* 0x7f8000000300780b */ /* 0x000fc80003f3c200 */
[----:B------:R-:W-:-:S13]  /*1970*/  PLOP3.LUT P0, PT, P0, P1, PT, 0xf8, 0x8f ;  /* 0x00000000008f781c */ /* 0x000fda0000703f70 */
[----:B------:R-:W-:Y:S05]  /*1980*/  @P0 BRA `(.L_x_12) ;  /* 0x00000004004c0947 */ /* 0x000fea0003800000 */
[----:B------:R-:W-:-:S13]  /*1990*/  LOP3.LUT P0, RZ, R9, 0x7fffffff, R8, 0xc8, !PT ;  /* 0x7fffffff09ff7812 */ /* 0x000fda000780c808 */
[----:B------:R-:W-:Y:S05]  /*19a0*/  @!P0 BRA `(.L_x_13) ;  /* 0x00000004003c8947 */ /* 0x000fea0003800000 */
[C---:B------:R-:W-:Y:S02]  /*19b0*/  FSETP.NEU.FTZ.AND P2, PT, |R2|.reuse, +INF , PT ;  /* 0x7f8000000200780b */ /* 0x040fe40003f5d200 */
[----:B------:R-:W-:Y:S02]  /*19c0*/  FSETP.NEU.FTZ.AND P1, PT, |R3|, +INF , PT ;  /* 0x7f8000000300780b */ /* 0x000fe40003f3d200 */
[----:B------:R-:W-:-:S11]  /*19d0*/  FSETP.NEU.FTZ.AND P0, PT, |R2|, +INF , PT ;  /* 0x7f8000000200780b */ /* 0x000fd60003f1d200 */
[----:B------:R-:W-:Y:S05]  /*19e0*/  @!P1 BRA !P2, `(.L_x_13) ;  /* 0x00000004002c9947 */ /* 0x000fea0005000000 */
[----:B------:R-:W-:-:S04]  /*19f0*/  LOP3.LUT P2, RZ, R8, 0x7fffffff, RZ, 0xc0, !PT ;  /* 0x7fffffff08ff7812 */ /* 0x000fc8000784c0ff */
[----:B------:R-:W-:-:S13]  /*1a00*/  PLOP3.LUT P1, PT, P1, P2, PT, 0x2f, 0xf2 ;  /* 0x0000000000f2781c */ /* 0x000fda0000f24577 */
[----:B------:R-:W-:Y:S05]  /*1a10*/  @P1 BRA `(.L_x_14) ;  /* 0x0000000400181947 */ /* 0x000fea0003800000 */
[----:B------:R-:W-:-:S04]  /*1a20*/  LOP3.LUT P1, RZ, R9, 0x7fffffff, RZ, 0xc0, !PT ;  /* 0x7fffffff09ff7812 */ /* 0x000fc8000782c0ff */
[----:B------:R-:W-:-:S13]  /*1a30*/  PLOP3.LUT P0, PT, P0, P1, PT, 0x2f, 0xf2 ;  /* 0x0000000000f2781c */ /* 0x000fda0000702577 */
[----:B------:R-:W-:Y:S05]  /*1a40*/  @P0 BRA `(.L_x_15) ;  /* 0x0000000400000947 */ /* 0x000fea0003800000 */
[----:B------:R-:W-:Y:S02]  /*1a50*/  ISETP.GE.AND P0, PT, R10, RZ, PT ;  /* 0x000000ff0a00720c */ /* 0x000fe40003f06270 */
[----:B------:R-:W-:-:S11]  /*1a60*/  ISETP.GE.AND P1, PT, R11, RZ, PT ;  /* 0x000000ff0b00720c */ /* 0x000fd60003f26270 */
[----:B------:R-:W-:Y:S01]  /*1a70*/  @P0 MOV R5, RZ ;  /* 0x000000ff00050202 */ /* 0x000fe20000000f00 */
[----:B------:R-:W-:Y:S02]  /*1a80*/  @!P0 IMAD.MOV.U32 R5, RZ, RZ, -0x40 ;  /* 0xffffffc0ff058424 */ /* 0x000fe400078e00ff */
[----:B------:R-:W-:Y:S01]  /*1a90*/  @!P0 FFMA R8, R2, 1.84467440737095516160e+19, RZ ;  /* 0x5f80000002088823 */ /* 0x000fe200000000ff */
[----:B------:R-:W-:Y:S02]  /*1aa0*/  @!P1 FFMA R9, R3, 1.84467440737095516160e+19, RZ ;  /* 0x5f80000003099823 */ /* 0x000fe400000000ff */
[----:B------:R-:W-:-:S07]  /*1ab0*/  @!P1 IADD3 R5, PT, PT, R5, 0x40, RZ ;  /* 0x0000004005059810 */ /* 0x000fce0007ffe0ff */
.L_x_11:
[----:B------:R-:W-:Y:S01]  /*1ac0*/  LEA R2, R7, 0xc0800000, 0x17 ;  /* 0xc080000007027811 */ /* 0x000fe200078eb8ff */
[----:B------:R-:W-:Y:S01]  /*1ad0*/  VIADD R6, R6, 0xffffff81 ;  /* 0xffffff8106067836 */ /* 0x000fe20000000000 */
[----:B------:R-:W-:Y:S02]  /*1ae0*/  BSSY.RECONVERGENT B2, `(.L_x_16) ;  /* 0x0000035000027945 */ /* 0x000fe40003800200 */
[----:B------:R-:W-:Y:S01]  /*1af0*/  IADD3 R9, PT, PT, -R2, R9, RZ ;  /* 0x0000000902097210 */ /* 0x000fe20007ffe1ff */
[C---:B------:R-:W-:Y:S01]  /*1b00*/  IMAD R2, R6.reuse, -0x800000, R8 ;  /* 0xff80000006027824 */ /* 0x040fe200078e0208 */
[----:B------:R-:W-:Y:S02]  /*1b10*/  IADD3 R6, PT, PT, R6, 0x7f, -R7 ;  /* 0x0000007f06067810 */ /* 0x000fe40007ffe807 */
[----:B------:R-:W0:Y:S01]  /*1b20*/  MUFU.RCP R3, R9 ;  /* 0x0000000900037308 */ /* 0x000e220000001000 */
[----:B------:R-:W-:Y:S01]  /*1b30*/  FADD.FTZ R11, -R9, -RZ ;  /* 0x800000ff090b7221 */ /* 0x000fe20000010100 */
[----:B------:R-:W-:-:S03]  /*1b40*/  IADD3 R6, PT, PT, R6, R5, RZ ;  /* 0x0000000506067210 */ /* 0x000fc60007ffe0ff */
[----:B0-----:R-:W-:-:S04]  /*1b50*/  FFMA R10, R3, R11, 1 ;  /* 0x3f800000030a7423 */ /* 0x001fc8000000000b */
[----:B------:R-:W-:-:S04]  /*1b60*/  FFMA R10, R3, R10, R3 ;  /* 0x0000000a030a7223 */ /* 0x000fc80000000003 */
[----:B------:R-:W-:-:S04]  /*1b70*/  FFMA R3, R2, R10, RZ ;  /* 0x0000000a02037223 */ /* 0x000fc800000000ff */
[----:B------:R-:W-:-:S04]  /*1b80*/  FFMA R8, R11, R3, R2 ;  /* 0x000000030b087223 */ /* 0x000fc80000000002 */
[----:B------:R-:W-:-:S04]  /*1b90*/  FFMA R15, R10, R8, R3 ;  /* 0x000000080a0f7223 */ /* 0x000fc80000000003 */
[----:B------:R-:W-:-:S04]  /*1ba0*/  FFMA R8, R11, R15, R2 ;  /* 0x0000000f0b087223 */ /* 0x000fc80000000002 */
[----:B------:R-:W-:-:S05]  /*1bb0*/  FFMA R2, R10, R8, R15 ;  /* 0x000000080a027223 */ /* 0x000fca000000000f */
[----:B------:R-:W-:-:S04]  /*1bc0*/  SHF.R.U32.HI R3, RZ, 0x17, R2 ;  /* 0x00000017ff037819 */ /* 0x000fc80000011602 */
[----:B------:R-:W-:-:S04]  /*1bd0*/  LOP3.LUT R3, R3, 0xff, RZ, 0xc0, !PT ;  /* 0x000000ff03037812 */ /* 0x000fc800078ec0ff */
[----:B------:R-:W-:-:S05]  /*1be0*/  IADD3 R7, PT, PT, R3, R6, RZ ;  /* 0x0000000603077210 */ /* 0x000fca0007ffe0ff */
[----:B------:R-:W-:-:S05]  /*1bf0*/  VIADD R3, R7, 0xffffffff ;  /* 0xffffffff07037836 */ /* 0x000fca0000000000 */
[----:B------:R-:W-:-:S13]  /*1c00*/  ISETP.GE.U32.AND P0, PT, R3, 0xfe, PT ;  /* 0x000000fe0300780c */ /* 0x000fda0003f06070 */
[----:B------:R-:W-:Y:S05]  /*1c10*/  @!P0 BRA `(.L_x_17) ;  /* 0x0000000000808947 */ /* 0x000fea0003800000 */
[----:B------:R-:W-:-:S13]  /*1c20*/  ISETP.GT.AND P0, PT, R7, 0xfe, PT ;  /* 0x000000fe0700780c */ /* 0x000fda0003f04270 */
[----:B------:R-:W-:Y:S05]  /*1c30*/  @P0 BRA `(.L_x_18) ;  /* 0x00000000006c0947 */ /* 0x000fea0003800000 */
[----:B------:R-:W-:-:S13]  /*1c40*/  ISETP.GE.AND P0, PT, R7, 0x1, PT ;  /* 0x000000010700780c */ /* 0x000fda0003f06270 */
[----:B------:R-:W-:Y:S05]  /*1c50*/  @P0 BRA `(.L_x_19) ;  /* 0x0000000000740947 */ /* 0x000fea0003800000 */
[----:B------:R-:W-:Y:S02]  /*1c60*/  ISETP.GE.AND P0, PT, R7, -0x18, PT ;  /* 0xffffffe80700780c */ /* 0x000fe40003f06270 */
[----:B------:R-:W-:-:S11]  /*1c70*/  LOP3.LUT R2, R2, 0x80000000, RZ, 0xc0, !PT ;  /* 0x8000000002027812 */ /* 0x000fd600078ec0ff */
[----:B------:R-:W-:Y:S05]  /*1c80*/  @!P0 BRA `(.L_x_19) ;  /* 0x0000000000688947 */ /* 0x000fea0003800000 */
[CCC-:B------:R-:W-:Y:S01]  /*1c90*/  FFMA.RZ R3, R10.reuse, R8.reuse, R15.reuse ;  /* 0x000000080a037223 */ /* 0x1c0fe2000000c00f */
[CCC-:B------:R-:W-:Y:S01]  /*1ca0*/  FFMA.RM R6, R10.reuse, R8.reuse, R15.reuse ;  /* 0x000000080a067223 */ /* 0x1c0fe2000000400f */
[C---:B------:R-:W-:Y:S02]  /*1cb0*/  ISETP.NE.AND P2, PT, R7.reuse, RZ, PT ;  /* 0x000000ff0700720c */ /* 0x040fe40003f45270 */
[----:B------:R-:W-:Y:S02]  /*1cc0*/  ISETP.NE.AND P1, PT, R7, RZ, PT ;  /* 0x000000ff0700720c */ /* 0x000fe40003f25270 */
[----:B------:R-:W-:Y:S01]  /*1cd0*/  LOP3.LUT R5, R3, 0x7fffff, RZ, 0xc0, !PT ;  /* 0x007fffff03057812 */ /* 0x000fe200078ec0ff */
[----:B------:R-:W-:Y:S01]  /*1ce0*/  FFMA.RP R3, R10, R8, R15 ;  /* 0x000000080a037223 */ /* 0x000fe2000000800f */
[----:B------:R-:W-:Y:S02]  /*1cf0*/  IADD3 R8, PT, PT, R7, 0x20, RZ ;  /* 0x0000002007087810 */ /* 0x000fe40007ffe0ff */
[----:B------:R-:W-:-:S02]  /*1d00*/  LOP3.LUT R5, R5, 0x800000, RZ, 0xfc, !PT ;  /* 0x0080000005057812 */ /* 0x000fc400078efcff */
[----:B------:R-:W-:Y:S02]  /*1d10*/  IADD3 R7, PT, PT, -R7, RZ, RZ ;  /* 0x000000ff07077210 */ /* 0x000fe40007ffe1ff */
[----:B------:R-:W-:Y:S02]  /*1d20*/  SHF.L.U32 R8, R5, R8, RZ ;  /* 0x0000000805087219 */ /* 0x000fe400000006ff */
[----:B------:R-:W-:Y:S02]  /*1d30*/  FSETP.NEU.FTZ.AND P0, PT, R3, R6, PT ;  /* 0x000000060300720b */ /* 0x000fe40003f1d000 */
[----:B------:R-:W-:Y:S02]  /*1d40*/  SEL R6, R7, RZ, P2 ;  /* 0x000000ff07067207 */ /* 0x000fe40001000000 */
[----:B------:R-:W-:Y:S02]  /*1d50*/  ISETP.NE.AND P1, PT, R8, RZ, P1 ;  /* 0x000000ff0800720c */ /* 0x000fe40000f25270 */
[----:B------:R-:W-:-:S02]  /*1d60*/  SHF.R.U32.HI R6, RZ, R6, R5 ;  /* 0x00000006ff067219 */ /* 0x000fc40000011605 */
[----:B------:R-:W-:Y:S02]  /*1d70*/  PLOP3.LUT P0, PT, P0, P1, PT, 0xf8, 0x8f ;  /* 0x00000000008f781c */ /* 0x000fe40000703f70 */
[----:B------:R-:W-:Y:S02]  /*1d80*/  SHF.R.U32.HI R8, RZ, 0x1, R6 ;  /* 0x00000001ff087819 */ /* 0x000fe40000011606 */
[----:B------:R-:W-:-:S04]  /*1d90*/  SEL R3, RZ, 0x1, !P0 ;  /* 0x00000001ff037807 */ /* 0x000fc80004000000 */
[----:B------:R-:W-:-:S04]  /*1da0*/  LOP3.LUT R3, R3, 0x1, R8, 0xf8, !PT ;  /* 0x0000000103037812 */ /* 0x000fc800078ef808 */
[----:B------:R-:W-:-:S05]  /*1db0*/  LOP3.LUT R3, R3, R6, RZ, 0xc0, !PT ;  /* 0x0000000603037212 */ /* 0x000fca00078ec0ff */
[----:B------:R-:W-:-:S05]  /*1dc0*/  IMAD.IADD R3, R8, 0x1, R3 ;  /* 0x0000000108037824 */ /* 0x000fca00078e0203 */
[----:B------:R-:W-:Y:S01]  /*1dd0*/  LOP3.LUT R2, R3, R2, RZ, 0xfc, !PT ;  /* 0x0000000203027212 */ /* 0x000fe200078efcff */
[----:B------:R-:W-:Y:S06]  /*1de0*/  BRA `(.L_x_19) ;  /* 0x0000000000107947 */ /* 0x000fec0003800000 */
.L_x_18:
[----:B------:R-:W-:-:S04]  /*1df0*/  LOP3.LUT R2, R2, 0x80000000, RZ, 0xc0, !PT ;  /* 0x8000000002027812 */ /* 0x000fc800078ec0ff */
[----:B------:R-:W-:Y:S01]  /*1e00*/  LOP3.LUT R2, R2, 0x7f800000, RZ, 0xfc, !PT ;  /* 0x7f80000002027812 */ /* 0x000fe200078efcff */
[----:B------:R-:W-:Y:S06]  /*1e10*/  BRA `(.L_x_19) ;  /* 0x0000000000047947 */ /* 0x000fec0003800000 */
.L_x_17:
[----:B------:R-:W-:-:S07]  /*1e20*/  LEA R2, R6, R2, 0x17 ;  /* 0x0000000206027211 */ /* 0x000fce00078eb8ff */
.L_x_19:
[----:B------:R-:W-:Y:S05]  /*1e30*/  BSYNC.RECONVERGENT B2 ;  /* 0x0000000000027941 */ /* 0x000fea0003800200 */
.L_x_16:
[----:B------:R-:W-:Y:S05]  /*1e40*/  BRA `(.L_x_20) ;  /* 0x0000000000207947 */ /* 0x000fea0003800000 */
.L_x_15:
[----:B------:R-:W-:-:S04]  /*1e50*/  LOP3.LUT R2, R9, 0x80000000, R8, 0x48, !PT ;  /* 0x8000000009027812 */ /* 0x000fc800078e4808 */
[----:B------:R-:W-:Y:S01]  /*1e60*/  LOP3.LUT R2, R2, 0x7f800000, RZ, 0xfc, !PT ;  /* 0x7f80000002027812 */ /* 0x000fe200078efcff */
[----:B------:R-:W-:Y:S06]  /*1e70*/  BRA `(.L_x_20) ;  /* 0x0000000000147947 */ /* 0x000fec0003800000 */
.L_x_14:
[----:B------:R-:W-:Y:S01]  /*1e80*/  LOP3.LUT R2, R9, 0x80000000, R8, 0x48, !PT ;  /* 0x8000000009027812 */ /* 0x000fe200078e4808 */
[----:B------:R-:W-:Y:S06]  /*1e90*/  BRA `(.L_x_20) ;  /* 0x00000000000c7947 */ /* 0x000fec0003800000 */
.L_x_13:
[----:B------:R-:W0:Y:S01]  /*1ea0*/  MUFU.RSQ R2, -QNAN ;  /* 0xffc0000000027908 */ /* 0x000e220000001400 */
[----:B------:R-:W-:Y:S05]  /*1eb0*/  BRA `(.L_x_20) ;  /* 0x0000000000047947 */ /* 0x000fea0003800000 */
.L_x_12:
[----:B------:R-:W-:-:S07]  /*1ec0*/  FADD.FTZ R2, R2, R3 ;  /* 0x0000000302027221 */ /* 0x000fce0000010000 */
.L_x_20:
[----:B------:R-:W-:Y:S05]  /*1ed0*/  BSYNC.RECONVERGENT B1 ;  /* 0x0000000000017941 */ /* 0x000fea0003800200 */
.L_x_10:
[----:B------:R-:W-:-:S04]  /*1ee0*/  HFMA2 R5, -RZ, RZ, 0, 0 ;  /* 0x00000000ff057431 */ /* 0x000fc800000001ff */
[----:B0-----:R-:W-:Y:S05]  /*1ef0*/  RET.REL.NODEC R4 `(_Z12KernFindXnghPfPiS0_S0_iiifS0_i) ;  /* 0xffffffe004407950 */ /* 0x001fea0003c3ffff */
.L_x_21:
[----:B------:R-:W-:-:S00]  /*1f00*/  BRA `(.L_x_21) ;  /* 0xfffffffc00fc7947 */ /* 0x000fc0000383ffff */
[----:B------:R-:W-:-:S00]  /*1f10*/  NOP ;  /* 0x0000000000007918 */ /* 0x000fc00000000000 */
        /* <DEDUP_REMOVED lines=14> */
.L_x_22:


//--------------------- .nv.shared.reserved.0     --------------------------
	.section	.nv.shared.reserved.0,"aw",@nobits
	.weak		__nv_reservedSMEM_offset_0_alias
	.size		__nv_reservedSMEM_offset_0_alias, 0, 64
	.other		__nv_reservedSMEM_offset_0_alias,@"STO_CUDA_RESERVED_SHARED STV_DEFAULT"
__nv_reservedSMEM_offset_0_alias:
	.zero		0
	.zero		64


//--------------------- .nv.constant0._Z12KernFindXnghPfPiS0_S0_iiifS0_i --------------------------
	.section	.nv.constant0._Z12KernFindXnghPfPiS0_S0_iiifS0_i,"a",@progbits
	.sectionflags	@""
	.align	4
.nv.constant0._Z12KernFindXnghPfPiS0_S0_iiifS0_i:
	.zero		956


//--------------------- SYMBOLS --------------------------

	.type		.nv.reservedSmem.offset0,@object
	.size		.nv.reservedSmem.offset0,0x4
